	.headerflags	@"EF_CUDA_TEXMODE_UNIFIED EF_CUDA_64BIT_ADDRESS EF_CUDA_ACCELERATORS EF_CUDA_SM90 EF_CUDA_VIRTUAL_SM(EF_CUDA_SM90)"
	.elftype	@"ET_EXEC"


//--------------------- .nv.info                  --------------------------
	.section	.nv.info,"",@"SHT_CUDA_INFO"
	.align	4


	//----- nvinfo : EIATTR_REGCOUNT
	.align		4
        /*0000*/ 	.byte	0x04, 0x2f
        /*0002*/ 	.short	(.L_1 - .L_0)
	.align		4
.L_0:
        /*0004*/ 	.word	index@(triton_poi_fused__unsafe_index_add_mul_sub_73)
        /*0008*/ 	.word	0x00000014


	//----- nvinfo : EIATTR_MIN_STACK_SIZE
	.align		4
.L_1:
        /*000c*/ 	.byte	0x04, 0x12
        /*000e*/ 	.short	(.L_3 - .L_2)
	.align		4
.L_2:
        /*0010*/ 	.word	index@(triton_poi_fused__unsafe_index_add_mul_sub_73)
        /*0014*/ 	.word	0x00000000


	//----- nvinfo : EIATTR_FRAME_SIZE
	.align		4
.L_3:
        /*0018*/ 	.byte	0x04, 0x11
        /*001a*/ 	.short	(.L_5 - .L_4)
	.align		4
.L_4:
        /*001c*/ 	.word	index@(triton_poi_fused__unsafe_index_add_mul_sub_73)
        /*0020*/ 	.word	0x00000000


	//----- nvinfo : EIATTR_MIN_STACK_SIZE
	.align		4
.L_5:
        /*0024*/ 	.byte	0x04, 0x12
        /*0026*/ 	.short	(.L_7 - .L_6)
	.align		4
.L_6:
        /*0028*/ 	.word	index@(triton_poi_fused__unsafe_index_add_mul_sub_73)
        /*002c*/ 	.word	0x00000000
.L_7:


//--------------------- .nv.info.triton_poi_fused__unsafe_index_add_mul_sub_73 --------------------------
	.section	.nv.info.triton_poi_fused__unsafe_index_add_mul_sub_73,"",@"SHT_CUDA_INFO"
	.sectionflags	@""
	.align	4


	//----- nvinfo : EIATTR_CUDA_API_VERSION
	.align		4
        /*0000*/ 	.byte	0x04, 0x37
        /*0002*/ 	.short	(.L_9 - .L_8)
.L_8:
        /*0004*/ 	.word	0x0000007c


	//----- nvinfo : EIATTR_KPARAM_INFO
	.align		4
.L_9:
        /*0008*/ 	.byte	0x04, 0x17
        /*000a*/ 	.short	(.L_11 - .L_10)
.L_10:
        /*000c*/ 	.word	0x00000000
        /*0010*/ 	.short	0x0006
        /*0012*/ 	.short	0x0030
        /*0014*/ 	.byte	0x00, 0xf0, 0x11, 0x00


	//----- nvinfo : EIATTR_KPARAM_INFO
	.align		4
.L_11:
        /*0018*/ 	.byte	0x04, 0x17
        /*001a*/ 	.short	(.L_13 - .L_12)
.L_12:
        /*001c*/ 	.word	0x00000000
        /*0020*/ 	.short	0x0005
        /*0022*/ 	.short	0x0028
        /*0024*/ 	.byte	0x00, 0xf4, 0x21, 0x00


	//----- nvinfo : EIATTR_KPARAM_INFO
	.align		4
.L_13:
        /*0028*/ 	.byte	0x04, 0x17
        /*002a*/ 	.short	(.L_15 - .L_14)
.L_14:
        /*002c*/ 	.word	0x00000000
        /*0030*/ 	.short	0x0004
        /*0032*/ 	.short	0x0020
        /*0034*/ 	.byte	0x00, 0xf4, 0x21, 0x00


	//----- nvinfo : EIATTR_KPARAM_INFO
	.align		4
.L_15:
        /*0038*/ 	.byte	0x04, 0x17
        /*003a*/ 	.short	(.L_17 - .L_16)
.L_16:
        /*003c*/ 	.word	0x00000000
        /*0040*/ 	.short	0x0003
        /*0042*/ 	.short	0x0018
        /*0044*/ 	.byte	0x00, 0xf4, 0x21, 0x00


	//----- nvinfo : EIATTR_KPARAM_INFO
	.align		4
.L_17:
        /*0048*/ 	.byte	0x04, 0x17
        /*004a*/ 	.short	(.L_19 - .L_18)
.L_18:
        /*004c*/ 	.word	0x00000000
        /*0050*/ 	.short	0x0002
        /*0052*/ 	.short	0x0010
        /*0054*/ 	.byte	0x00, 0xf4, 0x21, 0x00


	//----- nvinfo : EIATTR_KPARAM_INFO
	.align		4
.L_19:
        /*0058*/ 	.byte	0x04, 0x17
        /*005a*/ 	.short	(.L_21 - .L_20)
.L_20:
        /*005c*/ 	.word	0x00000000
        /*0060*/ 	.short	0x0001
        /*0062*/ 	.short	0x0008
        /*0064*/ 	.byte	0x00, 0xf4, 0x21, 0x00


	//----- nvinfo : EIATTR_KPARAM_INFO
	.align		4
.L_21:
        /*0068*/ 	.byte	0x04, 0x17
        /*006a*/ 	.short	(.L_23 - .L_22)
.L_22:
        /*006c*/ 	.word	0x00000000
        /*0070*/ 	.short	0x0000
        /*0072*/ 	.short	0x0000
        /*0074*/ 	.byte	0x00, 0xf4, 0x21, 0x00


	//----- nvinfo : EIATTR_SPARSE_MMA_MASK
	.align		4
.L_23:
        /*0078*/ 	.byte	0x03, 0x50
        /*007a*/ 	.short	0x0000


	//----- nvinfo : EIATTR_MAXREG_COUNT
	.align		4
        /*007c*/ 	.byte	0x03, 0x1b
        /*007e*/ 	.short	0x00ff


	//----- nvinfo : EIATTR_EXIT_INSTR_OFFSETS
	.align		4
        /*0080*/ 	.byte	0x04, 0x1c
        /*0082*/ 	.short	(.L_25 - .L_24)


	//   ....[0]....
.L_24:
        /*0084*/ 	.word	0x000003b0


	//----- nvinfo : EIATTR_REQNTID
	.align		4
.L_25:
        /*0088*/ 	.byte	0x04, 0x10
        /*008a*/ 	.short	(.L_27 - .L_26)
.L_26:
        /*008c*/ 	.word	0x00000080
        /*0090*/ 	.word	0x00000001
        /*0094*/ 	.word	0x00000001


	//----- nvinfo : EIATTR_CBANK_PARAM_SIZE
	.align		4
.L_27:
        /*0098*/ 	.byte	0x03, 0x19
        /*009a*/ 	.short	0x0034


	//----- nvinfo : EIATTR_PARAM_CBANK
	.align		4
        /*009c*/ 	.byte	0x04, 0x0a
        /*009e*/ 	.short	(.L_29 - .L_28)
	.align		4
.L_28:
        /*00a0*/ 	.word	index@(.nv.constant0.triton_poi_fused__unsafe_index_add_mul_sub_73)
        /*00a4*/ 	.short	0x0210
        /*00a6*/ 	.short	0x0034


	//----- nvinfo : EIATTR_SW_WAR
	.align		4
.L_29:
        /*00a8*/ 	.byte	0x04, 0x36
        /*00aa*/ 	.short	(.L_31 - .L_30)
.L_30:
        /*00ac*/ 	.word	0x00000008
.L_31:


//--------------------- .nv.callgraph             --------------------------
	.section	.nv.callgraph,"",@"SHT_CUDA_CALLGRAPH"
	.align	4
	.sectionentsize	8
	.align		4
        /*0000*/ 	.word	0x00000000
	.align		4
        /*0004*/ 	.word	0xffffffff
	.align		4
        /*0008*/ 	.word	0x00000000
	.align		4
        /*000c*/ 	.word	0xfffffffe
	.align		4
        /*0010*/ 	.word	0x00000000
	.align		4
        /*0014*/ 	.word	0xfffffffd
	.align		4
        /*0018*/ 	.word	0x00000000
	.align		4
        /*001c*/ 	.word	0xfffffffc


//--------------------- .text.triton_poi_fused__unsafe_index_add_mul_sub_73 --------------------------
	.section	.text.triton_poi_fused__unsafe_index_add_mul_sub_73,"ax",@progbits
	.align	128
        .global         triton_poi_fused__unsafe_index_add_mul_sub_73
        .type           triton_poi_fused__unsafe_index_add_mul_sub_73,@function
        .size           triton_poi_fused__unsafe_index_add_mul_sub_73,(.L_x_1 - triton_poi_fused__unsafe_index_add_mul_sub_73)
        .other          triton_poi_fused__unsafe_index_add_mul_sub_73,@"STO_CUDA_ENTRY STV_DEFAULT"
triton_poi_fused__unsafe_index_add_mul_sub_73:
.text.triton_poi_fused__unsafe_index_add_mul_sub_73:
[----:B------:R-:W-:Y:S01]  /*0000*/  LDC R1, c[0x0][0x28] ;  /* 0x00000a00ff017b82 */ /* 0x000fe20000000800 */
[----:B------:R-:W1:Y:S07]  /*0010*/  S2R R3, SR_TID.X ;  /* 0x0000000000037919 */ /* 0x000e6e0000002100 */
[----:B------:R-:W2:Y:S01]  /*0020*/  LDC.64 R8, c[0x0][0x210] ;  /* 0x00008400ff087b82 */ /* 0x000ea20000000a00 */
[----:B------:R-:W-:Y:S01]  /*0030*/  ULDC.64 UR4, c[0x0][0x208] ;  /* 0x0000820000047ab9 */ /* 0x000fe20000000a00 */
[----:B------:R-:W-:Y:S01]  /*0040*/  ULDC.64 UR6, c[0x0][0x220] ;  /* 0x0000880000067ab9 */ /* 0x000fe20000000a00 */
[----:B------:R-:W3:Y:S05]  /*0050*/  S2R R4, SR_CTAID.X ;  /* 0x0000000000047919 */ /* 0x000eea0000002500 */
[----:B------:R-:W4:Y:S01]  /*0060*/  LDC.64 R10, c[0x0][0x218] ;  /* 0x00008600ff0a7b82 */ /* 0x000f220000000a00 */
[----:B-1----:R-:W-:-:S05]  /*0070*/  LOP3.LUT R3, R3, 0x7f, RZ, 0xc0, !PT ;  /* 0x0000007f03037812 */ /* 0x002fca00078ec0ff */
[----:B---3--:R-:W-:-:S05]  /*0080*/  IMAD R0, R4, 0x80, R3 ;  /* 0x0000008004007824 */ /* 0x008fca00078e0203 */
[----:B------:R-:W-:-:S04]  /*0090*/  SHF.R.S32.HI R3, RZ, 0x1f, R0 ;  /* 0x0000001fff037819 */ /* 0x000fc80000011400 */
[----:B------:R-:W-:-:S04]  /*00a0*/  LEA.HI R5, R3, R0, RZ, 0x2 ;  /* 0x0000000003057211 */ /* 0x000fc800078f10ff */
[----:B------:R-:W-:Y:S02]  /*00b0*/  SHF.R.S32.HI R6, RZ, 0x2, R5 ;  /* 0x00000002ff067819 */ /* 0x000fe40000011405 */
[----:B------:R-:W-:Y:S02]  /*00c0*/  LOP3.LUT R5, R5, 0xfffffffc, RZ, 0xc0, !PT ;  /* 0xfffffffc05057812 */ /* 0x000fe400078ec0ff */
[----:B------:R-:W-:-:S04]  /*00d0*/  LEA.HI R2, R6, R6, RZ, 0x2 ;  /* 0x0000000606027211 */ /* 0x000fc800078f10ff */
[----:B------:R-:W-:Y:S02]  /*00e0*/  LOP3.LUT R7, R2, 0xfffffffc, RZ, 0xc0, !PT ;  /* 0xfffffffc02077812 */ /* 0x000fe400078ec0ff */
[----:B------:R-:W1:Y:S03]  /*00f0*/  LDC.64 R2, c[0x0][0x228] ;  /* 0x00008a00ff027b82 */ /* 0x000e660000000a00 */
[----:B------:R-:W-:-:S04]  /*0100*/  IMAD.IADD R7, R6, 0x1, -R7 ;  /* 0x0000000106077824 */ /* 0x000fc800078e0a07 */
[----:B--2---:R-:W-:-:S06]  /*0110*/  IMAD.WIDE R8, R7, 0x8, R8 ;  /* 0x0000000807087825 */ /* 0x004fcc00078e0208 */
[----:B------:R-:W2:Y:S01]  /*0120*/  LDG.E.EL.64 R8, desc[UR4][R8.64] ;  /* 0x0000000408087981 */ /* 0x000ea2000c2e1b00 */
[----:B------:R-:W-:-:S04]  /*0130*/  IMAD.IADD R5, R0, 0x1, -R5 ;  /* 0x0000000100057824 */ /* 0x000fc800078e0a05 */
[----:B----4-:R-:W-:-:S04]  /*0140*/  IMAD.WIDE R10, R5, 0x8, R10 ;  /* 0x00000008050a7825 */ /* 0x010fc800078e020a */
[----:B-1----:R-:W-:Y:S02]  /*0150*/  IMAD.WIDE R6, R5, 0x8, R2 ;  /* 0x0000000805067825 */ /* 0x002fe400078e0202 */
[----:B------:R-:W3:Y:S04]  /*0160*/  LDG.E.EL.64 R10, desc[UR4][R10.64] ;  /* 0x000000040a0a7981 */ /* 0x000ee8000c2e1b00 */
[----:B------:R-:W4:Y:S01]  /*0170*/  LDG.E.EL.64 R6, desc[UR4][R6.64] ;  /* 0x0000000406067981 */ /* 0x000f22000c2e1b00 */
[----:B--2---:R-:W-:-:S04]  /*0180*/  SHF.R.U32.HI R3, RZ, 0x1e, R9 ;  /* 0x0000001eff037819 */ /* 0x004fc80000011609 */
[----:B------:R-:W-:-:S04]  /*0190*/  LOP3.LUT R3, R3, 0x2, RZ, 0xc0, !PT ;  /* 0x0000000203037812 */ /* 0x000fc800078ec0ff */
[----:B------:R-:W-:Y:S02]  /*01a0*/  IADD3 R16, P0, R8, R3, RZ ;  /* 0x0000000308107210 */ /* 0x000fe40007f1e0ff */
[----:B------:R-:W1:Y:S01]  /*01b0*/  LDC.64 R2, c[0x0][0x230] ;  /* 0x00008c00ff027b82 */ /* 0x000e620000000a00 */
[----:B---3--:R-:W-:Y:S02]  /*01c0*/  LEA R14, P1, R10, UR6, 0x2 ;  /* 0x000000060a0e7c11 */ /* 0x008fe4000f8210ff */
[----:B------:R-:W-:Y:S01]  /*01d0*/  IMAD.X R17, RZ, RZ, R9, P0 ;  /* 0x000000ffff117224 */ /* 0x000fe200000e0609 */
[----:B------:R-:W-:Y:S02]  /*01e0*/  SHF.R.S32.HI R9, RZ, 0x18, R4 ;  /* 0x00000018ff097819 */ /* 0x000fe40000011404 */
[----:B------:R-:W-:Y:S02]  /*01f0*/  SHF.R.U32.HI R13, RZ, 0x1c, R11 ;  /* 0x0000001cff0d7819 */ /* 0x000fe4000001160b */
[----:B----4-:R-:W-:-:S02]  /*0200*/  SHF.R.U32.HI R4, RZ, 0x1c, R7 ;  /* 0x0000001cff047819 */ /* 0x010fc40000011607 */
[----:B------:R-:W-:Y:S02]  /*0210*/  SGXT R9, R9, 0x1 ;  /* 0x000000010909781a */ /* 0x000fe40000000200 */
[----:B------:R-:W-:Y:S01]  /*0220*/  LEA.HI.X R15, R10, UR7, R11, 0x2, P1 ;  /* 0x000000070a0f7c11 */ /* 0x000fe200088f140b */
[----:B------:R-:W-:Y:S01]  /*0230*/  IMAD.SHL.U32 R10, R16, 0x8, RZ ;  /* 0x00000008100a7824 */ /* 0x000fe200078e00ff */
[----:B------:R-:W-:Y:S02]  /*0240*/  LEA R11, P2, R6, UR6, 0x2 ;  /* 0x00000006060b7c11 */ /* 0x000fe4000f8410ff */
[----:B------:R-:W-:Y:S02]  /*0250*/  LOP3.LUT R4, R4, 0x8, RZ, 0xc0, !PT ;  /* 0x0000000804047812 */ /* 0x000fe400078ec0ff */
[----:B------:R-:W-:Y:S02]  /*0260*/  LOP3.LUT R13, R13, 0x8, RZ, 0xc0, !PT ;  /* 0x000000080d0d7812 */ /* 0x000fe400078ec0ff */
[----:B------:R-:W-:-:S02]  /*0270*/  LEA.HI R9, R9, R0, RZ, 0x4 ;  /* 0x0000000009097211 */ /* 0x000fc400078f20ff */
[----:B------:R-:W-:Y:S02]  /*0280*/  LEA.HI.X R7, R6, UR7, R7, 0x2, P2 ;  /* 0x0000000706077c11 */ /* 0x000fe400090f1407 */
[----:B------:R-:W-:Y:S01]  /*0290*/  IADD3 R6, P2, P3, R10, R11, R4 ;  /* 0x0000000b0a067210 */ /* 0x000fe20007b5e004 */
[----:B-1----:R-:W-:Y:S01]  /*02a0*/  IMAD.WIDE R2, R5, 0x4, R2 ;  /* 0x0000000405027825 */ /* 0x002fe200078e0202 */
[----:B------:R-:W-:Y:S02]  /*02b0*/  SHF.L.U64.HI R12, R16, 0x3, R17 ;  /* 0x00000003100c7819 */ /* 0x000fe40000010211 */
[----:B------:R-:W-:Y:S02]  /*02c0*/  IADD3 R8, P1, P0, R10, R14, R13 ;  /* 0x0000000e0a087210 */ /* 0x000fe4000783e00d */
[----:B------:R-:W-:Y:S01]  /*02d0*/  SHF.R.S32.HI R4, RZ, 0x4, R9 ;  /* 0x00000004ff047819 */ /* 0x000fe20000011409 */
[----:B------:R-:W2:Y:S01]  /*02e0*/  LDG.E.EL R2, desc[UR4][R2.64] ;  /* 0x0000000402027981 */ /* 0x000ea2000c2e1900 */
[----:B------:R-:W-:-:S02]  /*02f0*/  IADD3.X R9, R12, R15, RZ, P1, P0 ;  /* 0x0000000f0c097210 */ /* 0x000fc40000fe04ff */
[----:B------:R-:W-:Y:S01]  /*0300*/  IADD3.X R7, R12, R7, RZ, P2, P3 ;  /* 0x000000070c077210 */ /* 0x000fe200017e64ff */
[----:B------:R-:W-:Y:S02]  /*0310*/  IMAD.SHL.U32 R11, R4, 0x4, RZ ;  /* 0x00000004040b7824 */ /* 0x000fe400078e00ff */
[----:B------:R-:W1:Y:S02]  /*0320*/  LDC.64 R4, c[0x0][0x238] ;  /* 0x00008e00ff047b82 */ /* 0x000e640000000a00 */
[----:B------:R-:W-:-:S04]  /*0330*/  IMAD.WIDE R8, R11, 0x4, R8 ;  /* 0x000000040b087825 */ /* 0x000fc800078e0208 */
[----:B------:R-:W-:Y:S02]  /*0340*/  IMAD.WIDE R6, R11, 0x4, R6 ;  /* 0x000000040b067825 */ /* 0x000fe400078e0206 */
[----:B------:R-:W3:Y:S04]  /*0350*/  LDG.E.EL R9, desc[UR4][R8.64] ;  /* 0x0000000408097981 */ /* 0x000ee8000c2e1900 */
[----:B------:R-:W3:Y:S01]  /*0360*/  LDG.E.EL R6, desc[UR4][R6.64] ;  /* 0x0000000406067981 */ /* 0x000ee2000c2e1900 */
[----:B-1----:R-:W-:-:S04]  /*0370*/  IMAD.WIDE R4, R0, 0x4, R4 ;  /* 0x0000000400047825 */ /* 0x002fc800078e0204 */
[----:B---3--:R-:W-:-:S04]  /*0380*/  FADD R10, -R9, R6 ;  /* 0x00000006090a7221 */ /* 0x008fc80000000100 */
[----:B--2---:R-:W-:-:S05]  /*0390*/  FFMA R11, R2, R10, R9 ;  /* 0x0000000a020b7223 */ /* 0x004fca0000000009 */
[----:B------:R-:W-:Y:S01]  /*03a0*/  STG.E desc[UR4][R4.64], R11 ;  /* 0x0000000b04007986 */ /* 0x000fe2000c101904 */
[----:B------:R-:W-:Y:S05]  /*03b0*/  EXIT ;  /* 0x000000000000794d */ /* 0x000fea0003800000 */
.L_x_0:
[----:B------:R-:W-:-:S00]  /*03c0*/  BRA `(.L_x_0) ;  /* 0xfffffffc00fc7947 */ /* 0x000fc0000383ffff */
[----:B------:R-:W-:-:S00]  /*03d0*/  NOP ;  /* 0x0000000000007918 */ /* 0x000fc00000000000 */
        /* <DEDUP_REMOVED lines=10> */
.L_x_1:


//--------------------- .nv.constant0.triton_poi_fused__unsafe_index_add_mul_sub_73 --------------------------
	.section	.nv.constant0.triton_poi_fused__unsafe_index_add_mul_sub_73,"a",@progbits
	.sectionflags	@""
	.align	4
.nv.constant0.triton_poi_fused__unsafe_index_add_mul_sub_73:
	.zero		580
